	.headerflags	@"EF_CUDA_TEXMODE_UNIFIED EF_CUDA_64BIT_ADDRESS EF_CUDA_SM86 EF_CUDA_VIRTUAL_SM(EF_CUDA_SM86)"
	.elftype	@"ET_EXEC"


//--------------------- .nv.info                  --------------------------
	.section	.nv.info,"",@"SHT_CUDA_INFO"
	.align	4


	//----- nvinfo : EIATTR_REGCOUNT
	.align		4
        /*0000*/ 	.byte	0x04, 0x2f
        /*0002*/ 	.short	(.L_1 - .L_0)
	.align		4
.L_0:
        /*0004*/ 	.word	index@(triton_poi_fused_add_mul_15)
        /*0008*/ 	.word	0x00000016


	//----- nvinfo : EIATTR_MIN_STACK_SIZE
	.align		4
.L_1:
        /*000c*/ 	.byte	0x04, 0x12
        /*000e*/ 	.short	(.L_3 - .L_2)
	.align		4
.L_2:
        /*0010*/ 	.word	index@(triton_poi_fused_add_mul_15)
        /*0014*/ 	.word	0x00000000


	//----- nvinfo : EIATTR_FRAME_SIZE
	.align		4
.L_3:
        /*0018*/ 	.byte	0x04, 0x11
        /*001a*/ 	.short	(.L_5 - .L_4)
	.align		4
.L_4:
        /*001c*/ 	.word	index@(triton_poi_fused_add_mul_15)
        /*0020*/ 	.word	0x00000000


	//----- nvinfo : EIATTR_MIN_STACK_SIZE
	.align		4
.L_5:
        /*0024*/ 	.byte	0x04, 0x12
        /*0026*/ 	.short	(.L_7 - .L_6)
	.align		4
.L_6:
        /*0028*/ 	.word	index@(triton_poi_fused_add_mul_15)
        /*002c*/ 	.word	0x00000000
.L_7:


//--------------------- .nv.info.triton_poi_fused_add_mul_15 --------------------------
	.section	.nv.info.triton_poi_fused_add_mul_15,"",@"SHT_CUDA_INFO"
	.sectionflags	@""
	.align	4


	//----- nvinfo : EIATTR_CUDA_API_VERSION
	.align		4
        /*0000*/ 	.byte	0x04, 0x37
        /*0002*/ 	.short	(.L_9 - .L_8)
.L_8:
        /*0004*/ 	.word	0x0000007c


	//----- nvinfo : EIATTR_SW2861232_WAR
	.align		4
.L_9:
        /*0008*/ 	.byte	0x01, 0x35
	.zero		2


	//----- nvinfo : EIATTR_PARAM_CBANK
	.align		4
        /*000c*/ 	.byte	0x04, 0x0a
        /*000e*/ 	.short	(.L_11 - .L_10)
	.align		4
.L_10:
        /*0010*/ 	.word	index@(.nv.constant0.triton_poi_fused_add_mul_15)
        /*0014*/ 	.short	0x0160
        /*0016*/ 	.short	0x0050


	//----- nvinfo : EIATTR_CBANK_PARAM_SIZE
	.align		4
.L_11:
        /*0018*/ 	.byte	0x03, 0x19
        /*001a*/ 	.short	0x0050


	//----- nvinfo : EIATTR_KPARAM_INFO
	.align		4
        /*001c*/ 	.byte	0x04, 0x17
        /*001e*/ 	.short	(.L_13 - .L_12)
.L_12:
        /*0020*/ 	.word	0x00000000
        /*0024*/ 	.short	0x0009
        /*0026*/ 	.short	0x0048
        /*0028*/ 	.byte	0x00, 0xf4, 0x21, 0x00


	//----- nvinfo : EIATTR_KPARAM_INFO
	.align		4
.L_13:
        /*002c*/ 	.byte	0x04, 0x17
        /*002e*/ 	.short	(.L_15 - .L_14)
.L_14:
        /*0030*/ 	.word	0x00000000
        /*0034*/ 	.short	0x0008
        /*0036*/ 	.short	0x0040
        /*0038*/ 	.byte	0x00, 0xf0, 0x11, 0x00


	//----- nvinfo : EIATTR_KPARAM_INFO
	.align		4
.L_15:
        /*003c*/ 	.byte	0x04, 0x17
        /*003e*/ 	.short	(.L_17 - .L_16)
.L_16:
        /*0040*/ 	.word	0x00000000
        /*0044*/ 	.short	0x0007
        /*0046*/ 	.short	0x0038
        /*0048*/ 	.byte	0x00, 0xf4, 0x21, 0x00


	//----- nvinfo : EIATTR_KPARAM_INFO
	.align		4
.L_17:
        /*004c*/ 	.byte	0x04, 0x17
        /*004e*/ 	.short	(.L_19 - .L_18)
.L_18:
        /*0050*/ 	.word	0x00000000
        /*0054*/ 	.short	0x0006
        /*0056*/ 	.short	0x0030
        /*0058*/ 	.byte	0x00, 0xf4, 0x21, 0x00


	//----- nvinfo : EIATTR_KPARAM_INFO
	.align		4
.L_19:
        /*005c*/ 	.byte	0x04, 0x17
        /*005e*/ 	.short	(.L_21 - .L_20)
.L_20:
        /*0060*/ 	.word	0x00000000
        /*0064*/ 	.short	0x0005
        /*0066*/ 	.short	0x0028
        /*0068*/ 	.byte	0x00, 0xf4, 0x21, 0x00


	//----- nvinfo : EIATTR_KPARAM_INFO
	.align		4
.L_21:
        /*006c*/ 	.byte	0x04, 0x17
        /*006e*/ 	.short	(.L_23 - .L_22)
.L_22:
        /*0070*/ 	.word	0x00000000
        /*0074*/ 	.short	0x0004
        /*0076*/ 	.short	0x0020
        /*0078*/ 	.byte	0x00, 0xf4, 0x21, 0x00


	//----- nvinfo : EIATTR_KPARAM_INFO
	.align		4
.L_23:
        /*007c*/ 	.byte	0x04, 0x17
        /*007e*/ 	.short	(.L_25 - .L_24)
.L_24:
        /*0080*/ 	.word	0x00000000
        /*0084*/ 	.short	0x0003
        /*0086*/ 	.short	0x0018
        /*0088*/ 	.byte	0x00, 0xf4, 0x21, 0x00


	//----- nvinfo : EIATTR_KPARAM_INFO
	.align		4
.L_25:
        /*008c*/ 	.byte	0x04, 0x17
        /*008e*/ 	.short	(.L_27 - .L_26)
.L_26:
        /*0090*/ 	.word	0x00000000
        /*0094*/ 	.short	0x0002
        /*0096*/ 	.short	0x0010
        /*0098*/ 	.byte	0x00, 0xf4, 0x21, 0x00


	//----- nvinfo : EIATTR_KPARAM_INFO
	.align		4
.L_27:
        /*009c*/ 	.byte	0x04, 0x17
        /*009e*/ 	.short	(.L_29 - .L_28)
.L_28:
        /*00a0*/ 	.word	0x00000000
        /*00a4*/ 	.short	0x0001
        /*00a6*/ 	.short	0x0008
        /*00a8*/ 	.byte	0x00, 0xf4, 0x21, 0x00


	//----- nvinfo : EIATTR_KPARAM_INFO
	.align		4
.L_29:
        /*00ac*/ 	.byte	0x04, 0x17
        /*00ae*/ 	.short	(.L_31 - .L_30)
.L_30:
        /*00b0*/ 	.word	0x00000000
        /*00b4*/ 	.short	0x0000
        /*00b6*/ 	.short	0x0000
        /*00b8*/ 	.byte	0x00, 0xf4, 0x21, 0x00


	//----- nvinfo : EIATTR_MAXREG_COUNT
	.align		4
.L_31:
        /*00bc*/ 	.byte	0x03, 0x1b
        /*00be*/ 	.short	0x00ff


	//----- nvinfo : EIATTR_EXIT_INSTR_OFFSETS
	.align		4
        /*00c0*/ 	.byte	0x04, 0x1c
        /*00c2*/ 	.short	(.L_33 - .L_32)


	//   ....[0]....
.L_32:
        /*00c4*/ 	.word	0x00000380


	//----- nvinfo : EIATTR_REQNTID
	.align		4
.L_33:
        /*00c8*/ 	.byte	0x04, 0x10
        /*00ca*/ 	.short	(.L_35 - .L_34)
.L_34:
        /*00cc*/ 	.word	0x00000100
        /*00d0*/ 	.word	0x00000001
        /*00d4*/ 	.word	0x00000001
.L_35:


//--------------------- .nv.callgraph             --------------------------
	.section	.nv.callgraph,"",@"SHT_CUDA_CALLGRAPH"
	.align	4
	.sectionentsize	8
	.align		4
        /*0000*/ 	.word	0x00000000
	.align		4
        /*0004*/ 	.word	0xffffffff
	.align		4
        /*0008*/ 	.word	0x00000000
	.align		4
        /*000c*/ 	.word	0xfffffffe
	.align		4
        /*0010*/ 	.word	0x00000000
	.align		4
        /*0014*/ 	.word	0xfffffffd
	.align		4
        /*0018*/ 	.word	0x00000000
	.align		4
        /*001c*/ 	.word	0xfffffffc


//--------------------- .nv.rel.action            --------------------------
	.section	.nv.rel.action,"",@"SHT_CUDA_RELOCINFO"
	.align	8
	.sectionentsize	8
        /*0000*/ 	.byte	0x73, 0x00, 0x00, 0x00, 0x00, 0x00, 0x00, 0x00, 0x00, 0x00, 0x00, 0x11, 0x25, 0x00, 0x05, 0x36


//--------------------- .nv.constant0.triton_poi_fused_add_mul_15 --------------------------
	.section	.nv.constant0.triton_poi_fused_add_mul_15,"a",@progbits
	.sectionflags	@""
	.align	4
.nv.constant0.triton_poi_fused_add_mul_15:
	.zero		432


//--------------------- .text.triton_poi_fused_add_mul_15 --------------------------
	.section	.text.triton_poi_fused_add_mul_15,"ax",@progbits
	.sectioninfo	@"SHI_REGISTERS=22"
	.align	128
        .global         triton_poi_fused_add_mul_15
        .type           triton_poi_fused_add_mul_15,@function
        .size           triton_poi_fused_add_mul_15,(.L_x_1 - triton_poi_fused_add_mul_15)
        .other          triton_poi_fused_add_mul_15,@"STO_CUDA_ENTRY STV_DEFAULT"
triton_poi_fused_add_mul_15:
.text.triton_poi_fused_add_mul_15:
[----:B------:R-:W-:Y:S02]  /*0000*/  IMAD.MOV.U32 R1, RZ, RZ, c[0x0][0x28] ;  /* 0x00000a00ff017624 */ /* 0x000fe400078e00ff */
[----:B------:R-:W0:Y:S01]  /*0010*/  S2R R0, SR_TID.X ;  /* 0x0000000000007919 */ /* 0x000e220000002100 */
[----:B------:R-:W-:Y:S01]  /*0020*/  MOV R17, 0x2 ;  /* 0x0000000200117802 */ /* 0x000fe20000000f00 */
[----:B------:R-:W-:Y:S02]  /*0030*/  ULDC.64 UR4, c[0x0][0x118] ;  /* 0x0000460000047ab9 */ /* 0x000fe40000000a00 */
[----:B------:R-:W1:Y:S01]  /*0040*/  S2R R3, SR_CTAID.X ;  /* 0x0000000000037919 */ /* 0x000e620000002500 */
[----:B0-----:R-:W-:-:S05]  /*0050*/  LOP3.LUT R0, R0, 0xff, RZ, 0xc0, !PT ;  /* 0x000000ff00007812 */ /* 0x001fca00078ec0ff */
[----:B-1----:R-:W-:-:S04]  /*0060*/  IMAD R0, R3, 0x100, R0 ;  /* 0x0000010003007824 */ /* 0x002fc800078e0200 */
[----:B------:R-:W-:-:S05]  /*0070*/  IMAD.HI R2, R0, 0x2aaaaaab, RZ ;  /* 0x2aaaaaab00027827 */ /* 0x000fca00078e02ff */
[----:B------:R-:W-:-:S04]  /*0080*/  SHF.R.U32.HI R3, RZ, 0x1f, R2 ;  /* 0x0000001fff037819 */ /* 0x000fc80000011602 */
[----:B------:R-:W-:-:S05]  /*0090*/  LEA.HI.SX32 R7, R2, R3, 0x17 ;  /* 0x0000000302077211 */ /* 0x000fca00078fbaff */
[----:B------:R-:W-:-:S04]  /*00a0*/  IMAD.WIDE R2, R7, R17, c[0x0][0x180] ;  /* 0x0000600007027625 */ /* 0x000fc800078e0211 */
[CC--:B------:R-:W-:Y:S01]  /*00b0*/  IMAD.WIDE R4, R7.reuse, R17.reuse, c[0x0][0x188] ;  /* 0x0000620007047625 */ /* 0x0c0fe200078e0211 */
[----:B------:R0:W2:Y:S04]  /*00c0*/  LDG.E.EL.U16 R15, [R2.64] ;  /* 0x00000004020f7981 */ /* 0x0000a8000c2e1500 */
[----:B------:R1:W3:Y:S01]  /*00d0*/  LDG.E.EL.U16 R16, [R4.64] ;  /* 0x0000000404107981 */ /* 0x0002e2000c2e1500 */
[----:B------:R-:W-:Y:S02]  /*00e0*/  IMAD R12, R7, -0xc00, R0 ;  /* 0xfffff400070c7824 */ /* 0x000fe400078e0200 */
[----:B------:R-:W-:Y:S02]  /*00f0*/  IMAD.MOV.U32 R19, RZ, RZ, 0x4 ;  /* 0x00000004ff137424 */ /* 0x000fe400078e00ff */
[C---:B------:R-:W-:Y:S01]  /*0100*/  IMAD.WIDE R10, R12.reuse, R17, c[0x0][0x190] ;  /* 0x000064000c0a7625 */ /* 0x040fe200078e0211 */
[----:B------:R-:W-:-:S03]  /*0110*/  IADD3 R14, R12, 0x3c00, RZ ;  /* 0x00003c000c0e7810 */ /* 0x000fc60007ffe0ff */
[----:B------:R-:W-:Y:S02]  /*0120*/  IMAD.WIDE R8, R0, R19, c[0x0][0x178] ;  /* 0x00005e0000087625 */ /* 0x000fe400078e0213 */
[----:B------:R-:W4:Y:S02]  /*0130*/  LDG.E.EL.U16 R10, [R10.64] ;  /* 0x000000040a0a7981 */ /* 0x000f24000c2e1500 */
[-C--:B------:R-:W-:Y:S02]  /*0140*/  IMAD.WIDE.U32 R6, R14, R17.reuse, c[0x0][0x170] ;  /* 0x00005c000e067625 */ /* 0x080fe400078e0011 */
[----:B------:R3:W5:Y:S02]  /*0150*/  LDG.E R8, [R8.64] ;  /* 0x0000000408087981 */ /* 0x000764000c1e1900 */
[----:B------:R-:W-:Y:S02]  /*0160*/  IMAD.WIDE R12, R12, R17, c[0x0][0x198] ;  /* 0x000066000c0c7625 */ /* 0x000fe400078e0211 */
[----:B------:R-:W4:Y:S02]  /*0170*/  LDG.E.EL.U16 R6, [R6.64] ;  /* 0x0000000406067981 */ /* 0x000f24000c2e1500 */
[----:B-1----:R-:W-:-:S02]  /*0180*/  IMAD.WIDE.U32 R4, R14, R19, c[0x0][0x168] ;  /* 0x00005a000e047625 */ /* 0x002fc400078e0013 */
[----:B------:R-:W4:Y:S02]  /*0190*/  LDG.E.EL.U16 R12, [R12.64] ;  /* 0x000000040c0c7981 */ /* 0x000f24000c2e1500 */
[----:B0-----:R-:W-:Y:S02]  /*01a0*/  IMAD.WIDE R2, R0, R17, c[0x0][0x160] ;  /* 0x0000580000027625 */ /* 0x001fe400078e0211 */
[----:B------:R0:W4:Y:S04]  /*01b0*/  LDG.E.EL R4, [R4.64] ;  /* 0x0000000404047981 */ /* 0x000128000c2e1900 */
[----:B------:R-:W4:Y:S01]  /*01c0*/  LDG.E.U16 R0, [R2.64] ;  /* 0x0000000402007981 */ /* 0x000f22000c1e1500 */
[----:B--2---:R-:W-:-:S04]  /*01d0*/  SHF.L.U32 R14, R15, 0x10, RZ ;  /* 0x000000100f0e7819 */ /* 0x004fc800000006ff */
[----:B------:R-:W-:Y:S01]  /*01e0*/  FSETP.GE.AND P0, PT, R14, RZ, PT ;  /* 0x000000ff0e00720b */ /* 0x000fe20003f06000 */
[----:B---3--:R-:W-:-:S03]  /*01f0*/  IMAD.U32 R9, R16, 0x10000, RZ ;  /* 0x0001000010097824 */ /* 0x008fc600078e00ff */
[----:B------:R-:W-:Y:S02]  /*0200*/  SEL R15, R15, RZ, !P0 ;  /* 0x000000ff0f0f7207 */ /* 0x000fe40004000000 */
[----:B------:R-:W-:Y:S02]  /*0210*/  FSETP.GTU.AND P0, PT, R9, RZ, PT ;  /* 0x000000ff0900720b */ /* 0x000fe40003f0c000 */
[----:B------:R-:W-:Y:S02]  /*0220*/  SHF.L.U32 R15, R15, 0x10, RZ ;  /* 0x000000100f0f7819 */ /* 0x000fe400000006ff */
[----:B------:R-:W-:-:S03]  /*0230*/  SEL R16, R16, RZ, P0 ;  /* 0x000000ff10107207 */ /* 0x000fc60000000000 */
[----:B------:R-:W-:Y:S02]  /*0240*/  FADD R15, RZ, -R15 ;  /* 0x8000000fff0f7221 */ /* 0x000fe40000000000 */
[----:B------:R-:W-:-:S05]  /*0250*/  IMAD.U32 R16, R16, 0x10000, RZ ;  /* 0x0001000010107824 */ /* 0x000fca00078e00ff */
[C---:B------:R-:W-:Y:S02]  /*0260*/  FSETP.GT.AND P0, PT, R15.reuse, R16, PT ;  /* 0x000000100f00720b */ /* 0x040fe40003f04000 */
[----:B------:R-:W-:-:S11]  /*0270*/  FSETP.NAN.AND P1, PT, R15, R15, PT ;  /* 0x0000000f0f00720b */ /* 0x000fd60003f28000 */
[----:B------:R-:W-:-:S05]  /*0280*/  @!P0 FSEL R15, R15, R16, P1 ;  /* 0x000000100f0f8208 */ /* 0x000fca0000800000 */
[----:B------:R-:W-:-:S05]  /*0290*/  FMUL R15, R15, 0.0078740157186985015869 ;  /* 0x3c0102040f0f7820 */ /* 0x000fca0000400000 */
[C---:B------:R-:W-:Y:S02]  /*02a0*/  FSETP.GT.AND P0, PT, R15.reuse, 9.9999997473787516356e-06, PT ;  /* 0x3727c5ac0f00780b */ /* 0x040fe40003f04000 */
[----:B------:R-:W-:Y:S02]  /*02b0*/  FSETP.NAN.AND P1, PT, R15, R15, PT ;  /* 0x0000000f0f00720b */ /* 0x000fe40003f28000 */
[----:B-----5:R-:W-:Y:S01]  /*02c0*/  I2FP.F32.S32 R8, R8 ;  /* 0x0000000800087245 */ /* 0x020fe20000201400 */
[----:B----4-:R-:W-:Y:S01]  /*02d0*/  IMAD.U32 R10, R10, 0x10000, RZ ;  /* 0x000100000a0a7824 */ /* 0x010fe200078e00ff */
[----:B0-----:R-:W-:Y:S02]  /*02e0*/  SHF.L.U32 R5, R6, 0x10, RZ ;  /* 0x0000001006057819 */ /* 0x001fe400000006ff */
[----:B------:R-:W-:-:S05]  /*02f0*/  SHF.L.U32 R7, R12, 0x10, RZ ;  /* 0x000000100c077819 */ /* 0x000fca00000006ff */
[----:B------:R-:W-:Y:S01]  /*0300*/  @!P0 FSEL R15, R15, 9.9999997473787516356e-06, P1 ;  /* 0x3727c5ac0f0f8808 */ /* 0x000fe20000800000 */
[----:B------:R-:W-:Y:S01]  /*0310*/  FADD R4, R4, R5 ;  /* 0x0000000504047221 */ /* 0x000fe20000000000 */
[----:B------:R-:W-:-:S03]  /*0320*/  SHF.L.U32 R0, R0, 0x10, RZ ;  /* 0x0000001000007819 */ /* 0x000fc600000006ff */
[----:B------:R-:W-:-:S04]  /*0330*/  FMUL R15, R8, R15 ;  /* 0x0000000f080f7220 */ /* 0x000fc80000400000 */
[----:B------:R-:W-:-:S04]  /*0340*/  FFMA R7, R10, R15, R7 ;  /* 0x0000000f0a077223 */ /* 0x000fc80000000007 */
[----:B------:R-:W-:-:S05]  /*0350*/  FFMA R0, R7, R4, R0 ;  /* 0x0000000407007223 */ /* 0x000fca0000000000 */
[----:B------:R-:W-:-:S05]  /*0360*/  F2FP.BF16.PACK_AB R0, RZ, R0 ;  /* 0x00000000ff00723e */ /* 0x000fca00000010ff */
[----:B------:R-:W-:Y:S01]  /*0370*/  STG.E.U16 [R2.64], R0 ;  /* 0x0000000002007986 */ /* 0x000fe2000c101504 */
[----:B------:R-:W-:Y:S05]  /*0380*/  EXIT ;  /* 0x000000000000794d */ /* 0x000fea0003800000 */
.L_x_0:
[----:B------:R-:W-:-:S00]  /*0390*/  BRA `(.L_x_0) ;  /* 0xfffffff000007947 */ /* 0x000fc0000383ffff */
[----:B------:R-:W-:-:S00]  /*03a0*/  NOP ;  /* 0x0000000000007918 */ /* 0x000fc00000000000 */
        /* <DEDUP_REMOVED lines=13> */
.L_x_1:
